//
// Generated by NVIDIA NVVM Compiler
//
// Compiler Build ID: CL-36424714
// Cuda compilation tools, release 13.0, V13.0.88
// Based on NVVM 20.0.0
//

.version 9.0
.target sm_100
.address_size 64

	// .globl	_Z7innProdPfS_S_i

.visible .entry _Z7innProdPfS_S_i(
	.param .u64 .ptr .align 1 _Z7innProdPfS_S_i_param_0,
	.param .u64 .ptr .align 1 _Z7innProdPfS_S_i_param_1,
	.param .u64 .ptr .align 1 _Z7innProdPfS_S_i_param_2,
	.param .u32 _Z7innProdPfS_S_i_param_3
)
{
	.reg .pred 	%p<3>;
	.reg .b32 	%r<11>;
	.reg .b32 	%f<12>;
	.reg .b64 	%rd<10>;

	ld.param.u64 	%rd1, [_Z7innProdPfS_S_i_param_0];
	ld.param.u64 	%rd2, [_Z7innProdPfS_S_i_param_1];
	ld.param.u64 	%rd3, [_Z7innProdPfS_S_i_param_2];
	ld.param.u32 	%r6, [_Z7innProdPfS_S_i_param_3];
	mov.u32 	%r7, %ctaid.x;
	mov.u32 	%r1, %ntid.x;
	mov.u32 	%r8, %tid.x;
	mad.lo.s32 	%r10, %r7, %r1, %r8;
	setp.ge.s32 	%p1, %r10, %r6;
	mov.f32 	%f11, 0f00000000;
	@%p1 bra 	$L__BB0_3;
	cvta.to.global.u64 	%rd4, %rd1;
	cvta.to.global.u64 	%rd5, %rd2;
	mul.wide.s32 	%rd6, %r10, 4;
	add.s64 	%rd7, %rd4, %rd6;
	ld.global.f32 	%f7, [%rd7];
	add.s64 	%rd8, %rd5, %rd6;
	ld.global.f32 	%f8, [%rd8];
	mul.f32 	%f1, %f7, %f8;
	mov.u32 	%r9, %nctaid.x;
	mul.lo.s32 	%r3, %r1, %r9;
	mov.f32 	%f11, 0f00000000;
$L__BB0_2:
	add.f32 	%f11, %f11, %f1;
	add.s32 	%r10, %r10, %r3;
	setp.lt.s32 	%p2, %r10, %r6;
	@%p2 bra 	$L__BB0_2;
$L__BB0_3:
	cvta.to.global.u64 	%rd9, %rd3;
	atom.global.add.f32 	%f9, [%rd9], %f11;
	ret;

}


// ===== COMPILED SASS (sm_100) =====

	.target	sm_100

	.elftype	@"ET_EXEC"


//--------------------- .note.nv.tkinfo           --------------------------
	.section	.note.nv.tkinfo,"",@"SHT_NOTE"
	.sectionflags	@"SHF_NOTE_NV_TKINFO"
	.tkinfo
        /*0018*/ 	.word	0x00000002
        /*0030*/ 	.string	""
        /*0030*/ 	.string	"ptxas"
        /*0030*/ 	.string	"Cuda compilation tools, release 13.0, V13.0.88"
        /*0030*/ 	.string	"Build cuda_13.0.r13.0/compiler.36424714_0"
        /*0030*/ 	.string	"-arch sm_100 -m 64 "



//--------------------- .note.nv.cuinfo           --------------------------
	.section	.note.nv.cuinfo,"",@"SHT_NOTE"
	.sectionflags	@"SHF_NOTE_NV_CUINFO"
        /*0018*/ 	.short	0x0002
        /*001a*/ 	.short	0x0064
        /*001c*/ 	.short	0x0082
	.zero		2


//--------------------- .nv.info                  --------------------------
	.section	.nv.info,"",@"SHT_CUDA_INFO"
	.align	4


	//----- nvinfo : EIATTR_REGCOUNT
	.align		4
        /*0000*/ 	.byte	0x04, 0x2f
        /*0002*/ 	.short	(.L_1 - .L_0)
	.align		4
.L_0:
        /*0004*/ 	.word	index@(_Z7innProdPfS_S_i)
        /*0008*/ 	.word	0x0000000e


	//----- nvinfo : EIATTR_FRAME_SIZE
	.align		4
.L_1:
        /*000c*/ 	.byte	0x04, 0x11
        /*000e*/ 	.short	(.L_3 - .L_2)
	.align		4
.L_2:
        /*0010*/ 	.word	index@(_Z7innProdPfS_S_i)
        /*0014*/ 	.word	0x00000000


	//----- nvinfo : EIATTR_MIN_STACK_SIZE
	.align		4
.L_3:
        /*0018*/ 	.byte	0x04, 0x12
        /*001a*/ 	.short	(.L_5 - .L_4)
	.align		4
.L_4:
        /*001c*/ 	.word	index@(_Z7innProdPfS_S_i)
        /*0020*/ 	.word	0x00000000
.L_5:


//--------------------- .nv.compat                --------------------------
	.section	.nv.compat,"",@"SHT_CUDA_COMPAT_INFO"
	.align	4
        /*0000*/ 	.byte	0x02, 0x09, 0x00, 0x00, 0x02, 0x02, 0x01, 0x00, 0x02, 0x05, 0x05, 0x00, 0x03, 0x07, 0x01, 0x01
        /*0010*/ 	.byte	0x02, 0x03, 0x00, 0x00, 0x02, 0x06, 0x01, 0x00, 0x04, 0x0b, 0x08, 0x00, 0x09, 0x00, 0x00, 0x00
        /*0020*/ 	.byte	0x00, 0x00, 0x00, 0x00


//--------------------- .nv.info._Z7innProdPfS_S_i --------------------------
	.section	.nv.info._Z7innProdPfS_S_i,"",@"SHT_CUDA_INFO"
	.sectionflags	@""
	.align	4


	//----- nvinfo : EIATTR_CUDA_API_VERSION
	.align		4
        /*0000*/ 	.byte	0x04, 0x37
        /*0002*/ 	.short	(.L_7 - .L_6)
.L_6:
        /*0004*/ 	.word	0x00000082


	//----- nvinfo : EIATTR_KPARAM_INFO
	.align		4
.L_7:
        /*0008*/ 	.byte	0x04, 0x17
        /*000a*/ 	.short	(.L_9 - .L_8)
.L_8:
        /*000c*/ 	.word	0x00000000
        /*0010*/ 	.short	0x0003
        /*0012*/ 	.short	0x0018
        /*0014*/ 	.byte	0x00, 0xf0, 0x11, 0x00


	//----- nvinfo : EIATTR_KPARAM_INFO
	.align		4
.L_9:
        /*0018*/ 	.byte	0x04, 0x17
        /*001a*/ 	.short	(.L_11 - .L_10)
.L_10:
        /*001c*/ 	.word	0x00000000
        /*0020*/ 	.short	0x0002
        /*0022*/ 	.short	0x0010
        /*0024*/ 	.byte	0x00, 0xf5, 0x21, 0x00


	//----- nvinfo : EIATTR_KPARAM_INFO
	.align		4
.L_11:
        /*0028*/ 	.byte	0x04, 0x17
        /*002a*/ 	.short	(.L_13 - .L_12)
.L_12:
        /*002c*/ 	.word	0x00000000
        /*0030*/ 	.short	0x0001
        /*0032*/ 	.short	0x0008
        /*0034*/ 	.byte	0x00, 0xf5, 0x21, 0x00


	//----- nvinfo : EIATTR_KPARAM_INFO
	.align		4
.L_13:
        /*0038*/ 	.byte	0x04, 0x17
        /*003a*/ 	.short	(.L_15 - .L_14)
.L_14:
        /*003c*/ 	.word	0x00000000
        /*0040*/ 	.short	0x0000
        /*0042*/ 	.short	0x0000
        /*0044*/ 	.byte	0x00, 0xf5, 0x21, 0x00


	//----- nvinfo : EIATTR_SPARSE_MMA_MASK
	.align		4
.L_15:
        /*0048*/ 	.byte	0x03, 0x50
        /*004a*/ 	.short	0x0000


	//----- nvinfo : EIATTR_MAXREG_COUNT
	.align		4
        /*004c*/ 	.byte	0x03, 0x1b
        /*004e*/ 	.short	0x00ff


	//----- nvinfo : EIATTR_MERCURY_ISA_VERSION
	.align		4
        /*0050*/ 	.byte	0x03, 0x5f
        /*0052*/ 	.short	0x0101


	//----- nvinfo : EIATTR_VRC_CTA_INIT_COUNT
	.align		4
        /*0054*/ 	.byte	0x02, 0x4a
	.zero		1
	.zero		1


	//----- nvinfo : EIATTR_EXIT_INSTR_OFFSETS
	.align		4
        /*0058*/ 	.byte	0x04, 0x1c
        /*005a*/ 	.short	(.L_17 - .L_16)


	//   ....[0]....
.L_16:
        /*005c*/ 	.word	0x000001c0


	//----- nvinfo : EIATTR_CRS_STACK_SIZE
	.align		4
.L_17:
        /*0060*/ 	.byte	0x04, 0x1e
        /*0062*/ 	.short	(.L_19 - .L_18)
.L_18:
        /*0064*/ 	.word	0x00000000


	//----- nvinfo : EIATTR_CBANK_PARAM_SIZE
	.align		4
.L_19:
        /*0068*/ 	.byte	0x03, 0x19
        /*006a*/ 	.short	0x001c


	//----- nvinfo : EIATTR_PARAM_CBANK
	.align		4
        /*006c*/ 	.byte	0x04, 0x0a
        /*006e*/ 	.short	(.L_21 - .L_20)
	.align		4
.L_20:
        /*0070*/ 	.word	index@(.nv.constant0._Z7innProdPfS_S_i)
        /*0074*/ 	.short	0x0380
        /*0076*/ 	.short	0x001c


	//----- nvinfo : EIATTR_SW_WAR
	.align		4
.L_21:
        /*0078*/ 	.byte	0x04, 0x36
        /*007a*/ 	.short	(.L_23 - .L_22)
.L_22:
        /*007c*/ 	.word	0x00000008
.L_23:


//--------------------- .nv.callgraph             --------------------------
	.section	.nv.callgraph,"",@"SHT_CUDA_CALLGRAPH"
	.align	4
	.sectionentsize	8
	.align		4
        /*0000*/ 	.word	0x00000000
	.align		4
        /*0004*/ 	.word	0xffffffff
	.align		4
        /*0008*/ 	.word	0x00000000
	.align		4
        /*000c*/ 	.word	0xfffffffe
	.align		4
        /*0010*/ 	.word	0x00000000
	.align		4
        /*0014*/ 	.word	0xfffffffd
	.align		4
        /*0018*/ 	.word	0x00000000
	.align		4
        /*001c*/ 	.word	0xfffffffc


//--------------------- .text._Z7innProdPfS_S_i   --------------------------
	.section	.text._Z7innProdPfS_S_i,"ax",@progbits
	.align	128
        .global         _Z7innProdPfS_S_i
        .type           _Z7innProdPfS_S_i,@function
        .size           _Z7innProdPfS_S_i,(.L_x_4 - _Z7innProdPfS_S_i)
        .other          _Z7innProdPfS_S_i,@"STO_CUDA_ENTRY STV_DEFAULT"
_Z7innProdPfS_S_i:
.text._Z7innProdPfS_S_i:
[----:B------:R-:W-:Y:S01]  /*0000*/  LDC R1, c[0x0][0x37c] ;  /* 0x0000df00ff017b82 */ /* 0x000fe20000000800 */
[----:B------:R-:W0:Y:S07]  /*0010*/  S2R R0, SR_TID.X ;  /* 0x0000000000007919 */ /* 0x000e2e0000002100 */
[----:B------:R-:W0:Y:S01]  /*0020*/  S2UR UR4, SR_CTAID.X ;  /* 0x00000000000479c3 */ /* 0x000e220000002500 */
[----:B------:R-:W1:Y:S01]  /*0030*/  LDCU UR7, c[0x0][0x398] ;  /* 0x00007300ff0777ac */ /* 0x000e620008000800 */
[----:B------:R-:W-:Y:S01]  /*0040*/  BSSY.RECONVERGENT B0, `(.L_x_0) ;  /* 0x0000016000007945 */ /* 0x000fe20003800200 */
[----:B------:R-:W-:-:S05]  /*0050*/  HFMA2 R9, -RZ, RZ, 0, 0 ;  /* 0x00000000ff097431 */ /* 0x000fca00000001ff */
[----:B------:R-:W0:Y:S08]  /*0060*/  LDC R11, c[0x0][0x360] ;  /* 0x0000d800ff0b7b82 */ /* 0x000e300000000800 */
[----:B------:R-:W2:Y:S01]  /*0070*/  LDC.64 R6, c[0x0][0x390] ;  /* 0x0000e400ff067b82 */ /* 0x000ea20000000a00 */
[----:B0-----:R-:W-:Y:S01]  /*0080*/  IMAD R0, R11, UR4, R0 ;  /* 0x000000040b007c24 */ /* 0x001fe2000f8e0200 */
[----:B------:R-:W0:Y:S04]  /*0090*/  LDCU.64 UR4, c[0x0][0x358] ;  /* 0x00006b00ff0477ac */ /* 0x000e280008000a00 */
[----:B-1----:R-:W-:-:S13]  /*00a0*/  ISETP.GE.AND P0, PT, R0, UR7, PT ;  /* 0x0000000700007c0c */ /* 0x002fda000bf06270 */
[----:B--2---:R-:W-:Y:S05]  /*00b0*/  @P0 BRA `(.L_x_1) ;  /* 0x0000000000380947 */ /* 0x004fea0003800000 */
[----:B------:R-:W1:Y:S08]  /*00c0*/  LDC.64 R2, c[0x0][0x380] ;  /* 0x0000e000ff027b82 */ /* 0x000e700000000a00 */
[----:B------:R-:W2:Y:S01]  /*00d0*/  LDC.64 R4, c[0x0][0x388] ;  /* 0x0000e200ff047b82 */ /* 0x000ea20000000a00 */
[----:B-1----:R-:W-:-:S06]  /*00e0*/  IMAD.WIDE R2, R0, 0x4, R2 ;  /* 0x0000000400027825 */ /* 0x002fcc00078e0202 */
[----:B0-----:R-:W3:Y:S01]  /*00f0*/  LDG.E R2, desc[UR4][R2.64] ;  /* 0x0000000402027981 */ /* 0x001ee2000c1e1900 */
[----:B--2---:R-:W-:-:S06]  /*0100*/  IMAD.WIDE R4, R0, 0x4, R4 ;  /* 0x0000000400047825 */ /* 0x004fcc00078e0204 */
[----:B------:R-:W3:Y:S01]  /*0110*/  LDG.E R5, desc[UR4][R4.64] ;  /* 0x0000000404057981 */ /* 0x000ee2000c1e1900 */
[----:B------:R-:W0:Y:S01]  /*0120*/  LDCU UR6, c[0x0][0x370] ;  /* 0x00006e00ff0677ac */ /* 0x000e220008000800 */
[----:B------:R-:W-:Y:S01]  /*0130*/  MOV R9, RZ ;  /* 0x000000ff00097202 */ /* 0x000fe20000000f00 */
[----:B0-----:R-:W-:Y:S02]  /*0140*/  IMAD R11, R11, UR6, RZ ;  /* 0x000000060b0b7c24 */ /* 0x001fe4000f8e02ff */
[----:B---3--:R-:W-:-:S07]  /*0150*/  FMUL R8, R2, R5 ;  /* 0x0000000502087220 */ /* 0x008fce0000400000 */
.L_x_2:
[----:B------:R-:W-:Y:S01]  /*0160*/  IADD3 R0, PT, PT, R11, R0, RZ ;  /* 0x000000000b007210 */ /* 0x000fe20007ffe0ff */
[----:B------:R-:W-:-:S03]  /*0170*/  FADD R9, R8, R9 ;  /* 0x0000000908097221 */ /* 0x000fc60000000000 */
[----:B------:R-:W-:-:S13]  /*0180*/  ISETP.GE.AND P0, PT, R0, UR7, PT ;  /* 0x0000000700007c0c */ /* 0x000fda000bf06270 */
[----:B------:R-:W-:Y:S05]  /*0190*/  @!P0 BRA `(.L_x_2) ;  /* 0xfffffffc00f08947 */ /* 0x000fea000383ffff */
.L_x_1:
[----:B0-----:R-:W-:Y:S05]  /*01a0*/  BSYNC.RECONVERGENT B0 ;  /* 0x0000000000007941 */ /* 0x001fea0003800200 */
.L_x_0:
[----:B------:R-:W-:Y:S01]  /*01b0*/  REDG.E.ADD.F32.FTZ.RN.STRONG.GPU desc[UR4][R6.64], R9 ;  /* 0x00000009060079a6 */ /* 0x000fe2000c12f304 */
[----:B------:R-:W-:Y:S05]  /*01c0*/  EXIT ;  /* 0x000000000000794d */ /* 0x000fea0003800000 */
.L_x_3:
[----:B------:R-:W-:-:S00]  /*01d0*/  BRA `(.L_x_3) ;  /* 0xfffffffc00fc7947 */ /* 0x000fc0000383ffff */
[----:B------:R-:W-:-:S00]  /*01e0*/  NOP ;  /* 0x0000000000007918 */ /* 0x000fc00000000000 */
        /* <DEDUP_REMOVED lines=9> */
.L_x_4:


//--------------------- .nv.shared.reserved.0     --------------------------
	.section	.nv.shared.reserved.0,"aw",@nobits
	.weak		__nv_reservedSMEM_offset_0_alias
	.size		__nv_reservedSMEM_offset_0_alias, 0, 64
	.other		__nv_reservedSMEM_offset_0_alias,@"STO_CUDA_RESERVED_SHARED STV_DEFAULT"
__nv_reservedSMEM_offset_0_alias:
	.zero		0
	.zero		64


//--------------------- .nv.constant0._Z7innProdPfS_S_i --------------------------
	.section	.nv.constant0._Z7innProdPfS_S_i,"a",@progbits
	.sectionflags	@""
	.align	4
.nv.constant0._Z7innProdPfS_S_i:
	.zero		924


//--------------------- SYMBOLS --------------------------

	.type		.nv.reservedSmem.offset0,@object
	.size		.nv.reservedSmem.offset0,0x4
